	.headerflags	@"EF_CUDA_TEXMODE_UNIFIED EF_CUDA_64BIT_ADDRESS EF_CUDA_ACCELERATORS EF_CUDA_SM90 EF_CUDA_VIRTUAL_SM(EF_CUDA_SM90)"
	.elftype	@"ET_EXEC"


//--------------------- .nv.info                  --------------------------
	.section	.nv.info,"",@"SHT_CUDA_INFO"
	.align	4


	//----- nvinfo : EIATTR_REGCOUNT
	.align		4
        /*0000*/ 	.byte	0x04, 0x2f
        /*0002*/ 	.short	(.L_1 - .L_0)
	.align		4
.L_0:
        /*0004*/ 	.word	index@(triton_poi_fused_max_pool2d_with_indices_8)
        /*0008*/ 	.word	0x00000016


	//----- nvinfo : EIATTR_MIN_STACK_SIZE
	.align		4
.L_1:
        /*000c*/ 	.byte	0x04, 0x12
        /*000e*/ 	.short	(.L_3 - .L_2)
	.align		4
.L_2:
        /*0010*/ 	.word	index@(triton_poi_fused_max_pool2d_with_indices_8)
        /*0014*/ 	.word	0x00000000


	//----- nvinfo : EIATTR_FRAME_SIZE
	.align		4
.L_3:
        /*0018*/ 	.byte	0x04, 0x11
        /*001a*/ 	.short	(.L_5 - .L_4)
	.align		4
.L_4:
        /*001c*/ 	.word	index@(triton_poi_fused_max_pool2d_with_indices_8)
        /*0020*/ 	.word	0x00000000


	//----- nvinfo : EIATTR_MIN_STACK_SIZE
	.align		4
.L_5:
        /*0024*/ 	.byte	0x04, 0x12
        /*0026*/ 	.short	(.L_7 - .L_6)
	.align		4
.L_6:
        /*0028*/ 	.word	index@(triton_poi_fused_max_pool2d_with_indices_8)
        /*002c*/ 	.word	0x00000000
.L_7:


//--------------------- .nv.info.triton_poi_fused_max_pool2d_with_indices_8 --------------------------
	.section	.nv.info.triton_poi_fused_max_pool2d_with_indices_8,"",@"SHT_CUDA_INFO"
	.sectionflags	@""
	.align	4


	//----- nvinfo : EIATTR_CUDA_API_VERSION
	.align		4
        /*0000*/ 	.byte	0x04, 0x37
        /*0002*/ 	.short	(.L_9 - .L_8)
.L_8:
        /*0004*/ 	.word	0x0000007c


	//----- nvinfo : EIATTR_KPARAM_INFO
	.align		4
.L_9:
        /*0008*/ 	.byte	0x04, 0x17
        /*000a*/ 	.short	(.L_11 - .L_10)
.L_10:
        /*000c*/ 	.word	0x00000000
        /*0010*/ 	.short	0x0003
        /*0012*/ 	.short	0x0018
        /*0014*/ 	.byte	0x00, 0xf0, 0x11, 0x00


	//----- nvinfo : EIATTR_KPARAM_INFO
	.align		4
.L_11:
        /*0018*/ 	.byte	0x04, 0x17
        /*001a*/ 	.short	(.L_13 - .L_12)
.L_12:
        /*001c*/ 	.word	0x00000000
        /*0020*/ 	.short	0x0002
        /*0022*/ 	.short	0x0010
        /*0024*/ 	.byte	0x00, 0xf4, 0x21, 0x00


	//----- nvinfo : EIATTR_KPARAM_INFO
	.align		4
.L_13:
        /*0028*/ 	.byte	0x04, 0x17
        /*002a*/ 	.short	(.L_15 - .L_14)
.L_14:
        /*002c*/ 	.word	0x00000000
        /*0030*/ 	.short	0x0001
        /*0032*/ 	.short	0x0008
        /*0034*/ 	.byte	0x00, 0xf4, 0x21, 0x00


	//----- nvinfo : EIATTR_KPARAM_INFO
	.align		4
.L_15:
        /*0038*/ 	.byte	0x04, 0x17
        /*003a*/ 	.short	(.L_17 - .L_16)
.L_16:
        /*003c*/ 	.word	0x00000000
        /*0040*/ 	.short	0x0000
        /*0042*/ 	.short	0x0000
        /*0044*/ 	.byte	0x00, 0xf4, 0x21, 0x00


	//----- nvinfo : EIATTR_SPARSE_MMA_MASK
	.align		4
.L_17:
        /*0048*/ 	.byte	0x03, 0x50
        /*004a*/ 	.short	0x0000


	//----- nvinfo : EIATTR_MAXREG_COUNT
	.align		4
        /*004c*/ 	.byte	0x03, 0x1b
        /*004e*/ 	.short	0x00ff


	//----- nvinfo : EIATTR_EXIT_INSTR_OFFSETS
	.align		4
        /*0050*/ 	.byte	0x04, 0x1c
        /*0052*/ 	.short	(.L_19 - .L_18)


	//   ....[0]....
.L_18:
        /*0054*/ 	.word	0x00000480


	//----- nvinfo : EIATTR_REQNTID
	.align		4
.L_19:
        /*0058*/ 	.byte	0x04, 0x10
        /*005a*/ 	.short	(.L_21 - .L_20)
.L_20:
        /*005c*/ 	.word	0x00000080
        /*0060*/ 	.word	0x00000001
        /*0064*/ 	.word	0x00000001


	//----- nvinfo : EIATTR_CBANK_PARAM_SIZE
	.align		4
.L_21:
        /*0068*/ 	.byte	0x03, 0x19
        /*006a*/ 	.short	0x001c


	//----- nvinfo : EIATTR_PARAM_CBANK
	.align		4
        /*006c*/ 	.byte	0x04, 0x0a
        /*006e*/ 	.short	(.L_23 - .L_22)
	.align		4
.L_22:
        /*0070*/ 	.word	index@(.nv.constant0.triton_poi_fused_max_pool2d_with_indices_8)
        /*0074*/ 	.short	0x0210
        /*0076*/ 	.short	0x001c


	//----- nvinfo : EIATTR_SW_WAR
	.align		4
.L_23:
        /*0078*/ 	.byte	0x04, 0x36
        /*007a*/ 	.short	(.L_25 - .L_24)
.L_24:
        /*007c*/ 	.word	0x00000008
.L_25:


//--------------------- .nv.callgraph             --------------------------
	.section	.nv.callgraph,"",@"SHT_CUDA_CALLGRAPH"
	.align	4
	.sectionentsize	8
	.align		4
        /*0000*/ 	.word	0x00000000
	.align		4
        /*0004*/ 	.word	0xffffffff
	.align		4
        /*0008*/ 	.word	0x00000000
	.align		4
        /*000c*/ 	.word	0xfffffffe
	.align		4
        /*0010*/ 	.word	0x00000000
	.align		4
        /*0014*/ 	.word	0xfffffffd
	.align		4
        /*0018*/ 	.word	0x00000000
	.align		4
        /*001c*/ 	.word	0xfffffffc


//--------------------- .text.triton_poi_fused_max_pool2d_with_indices_8 --------------------------
	.section	.text.triton_poi_fused_max_pool2d_with_indices_8,"ax",@progbits
	.align	128
        .global         triton_poi_fused_max_pool2d_with_indices_8
        .type           triton_poi_fused_max_pool2d_with_indices_8,@function
        .size           triton_poi_fused_max_pool2d_with_indices_8,(.L_x_1 - triton_poi_fused_max_pool2d_with_indices_8)
        .other          triton_poi_fused_max_pool2d_with_indices_8,@"STO_CUDA_ENTRY STV_DEFAULT"
triton_poi_fused_max_pool2d_with_indices_8:
.text.triton_poi_fused_max_pool2d_with_indices_8:
[----:B------:R-:W-:Y:S01]  /*0000*/  LDC R1, c[0x0][0x28] ;  /* 0x00000a00ff017b82 */ /* 0x000fe20000000800 */
[----:B------:R-:W1:Y:S07]  /*0010*/  S2R R0, SR_TID.X ;  /* 0x0000000000007919 */ /* 0x000e6e0000002100 */
[----:B------:R-:W2:Y:S01]  /*0020*/  LDC.64 R2, c[0x0][0x210] ;  /* 0x00008400ff027b82 */ /* 0x000ea20000000a00 */
[----:B------:R-:W-:Y:S01]  /*0030*/  ULDC.64 UR4, c[0x0][0x208] ;  /* 0x0000820000047ab9 */ /* 0x000fe20000000a00 */
[----:B------:R-:W-:Y:S01]  /*0040*/  ULDC.64 UR6, c[0x0][0x220] ;  /* 0x0000880000067ab9 */ /* 0x000fe20000000a00 */
[----:B------:R-:W3:Y:S01]  /*0050*/  S2R R7, SR_CTAID.X ;  /* 0x0000000000077919 */ /* 0x000ee20000002500 */
[----:B-1----:R-:W-:Y:S01]  /*0060*/  IMAD.SHL.U32 R0, R0, 0x2, RZ ;  /* 0x0000000200007824 */ /* 0x002fe200078e00ff */
[----:B---3--:R-:W-:-:S04]  /*0070*/  SHF.R.S32.HI R9, RZ, 0x17, R7 ;  /* 0x00000017ff097819 */ /* 0x008fc80000011407 */
[----:B------:R-:W-:Y:S02]  /*0080*/  LOP3.LUT R0, R0, 0xfe, RZ, 0xc0, !PT ;  /* 0x000000fe00007812 */ /* 0x000fe400078ec0ff */
[----:B------:R-:W-:-:S03]  /*0090*/  SGXT R9, R9, 0x1 ;  /* 0x000000010909781a */ /* 0x000fc60000000200 */
[----:B------:R-:W-:-:S04]  /*00a0*/  IMAD R0, R7, 0x100, R0 ;  /* 0x0000010007007824 */ /* 0x000fc800078e0200 */
[----:B------:R-:W-:Y:S01]  /*00b0*/  VIADD R4, R0, 0x1 ;  /* 0x0000000100047836 */ /* 0x000fe20000000000 */
[----:B------:R-:W-:-:S04]  /*00c0*/  SHF.R.S32.HI R5, RZ, 0x1f, R0 ;  /* 0x0000001fff057819 */ /* 0x000fc80000011400 */
[----:B------:R-:W-:Y:S02]  /*00d0*/  LEA.HI R5, R5, R0, RZ, 0x2 ;  /* 0x0000000005057211 */ /* 0x000fe400078f10ff */
[----:B------:R-:W-:Y:S02]  /*00e0*/  LEA.HI R9, R9, R4, RZ, 0x2 ;  /* 0x0000000409097211 */ /* 0x000fe400078f10ff */
[C---:B------:R-:W-:Y:S01]  /*00f0*/  LOP3.LUT R7, R5.reuse, 0x7ffffffc, RZ, 0xc0, !PT ;  /* 0x7ffffffc05077812 */ /* 0x040fe200078ec0ff */
[----:B------:R-:W-:Y:S01]  /*0100*/  IMAD.SHL.U32 R5, R5, 0x4, RZ ;  /* 0x0000000405057824 */ /* 0x000fe200078e00ff */
[----:B------:R-:W-:-:S03]  /*0110*/  LOP3.LUT R9, R9, 0x7ffffffc, RZ, 0xc0, !PT ;  /* 0x7ffffffc09097812 */ /* 0x000fc600078ec0ff */
[----:B------:R-:W-:Y:S01]  /*0120*/  IMAD.IADD R7, R0, 0x1, -R7 ;  /* 0x0000000100077824 */ /* 0x000fe200078e0a07 */
[----:B------:R-:W-:Y:S01]  /*0130*/  LOP3.LUT R5, R5, 0xfffffff0, RZ, 0xc0, !PT ;  /* 0xfffffff005057812 */ /* 0x000fe200078ec0ff */
[----:B------:R-:W-:-:S04]  /*0140*/  IMAD.IADD R4, R4, 0x1, -R9 ;  /* 0x0000000104047824 */ /* 0x000fc800078e0a09 */
[--C-:B------:R-:W-:Y:S02]  /*0150*/  IMAD R15, R7, 0x2, R5.reuse ;  /* 0x00000002070f7824 */ /* 0x100fe400078e0205 */
[----:B------:R-:W-:Y:S02]  /*0160*/  IMAD R17, R4, 0x2, R5 ;  /* 0x0000000204117824 */ /* 0x000fe400078e0205 */
[----:B--2---:R-:W-:-:S04]  /*0170*/  IMAD.WIDE R8, R15, 0x4, R2 ;  /* 0x000000040f087825 */ /* 0x004fc800078e0202 */
[----:B------:R-:W-:Y:S01]  /*0180*/  VIADD R13, R15, 0x8 ;  /* 0x000000080f0d7836 */ /* 0x000fe20000000000 */
[----:B------:R-:W2:Y:S01]  /*0190*/  LDG.E.EL R4, desc[UR4][R8.64] ;  /* 0x0000000408047981 */ /* 0x000ea2000c2e1900 */
[----:B------:R-:W-:-:S03]  /*01a0*/  IMAD.WIDE R10, R17, 0x4, R2 ;  /* 0x00000004110a7825 */ /* 0x000fc600078e0202 */
[----:B------:R1:W2:Y:S01]  /*01b0*/  LDG.E.EL R18, desc[UR4][R8.64+0x4] ;  /* 0x0000040408127981 */ /* 0x0002a2000c2e1900 */
[----:B------:R-:W-:-:S03]  /*01c0*/  IMAD.WIDE R12, R13, 0x4, R2 ;  /* 0x000000040d0c7825 */ /* 0x000fc600078e0202 */
[----:B------:R-:W3:Y:S01]  /*01d0*/  LDG.E.EL R16, desc[UR4][R10.64] ;  /* 0x000000040a107981 */ /* 0x000ee2000c2e1900 */
[----:B------:R-:W-:-:S03]  /*01e0*/  VIADD R7, R17, 0x8 ;  /* 0x0000000811077836 */ /* 0x000fc60000000000 */
[----:B------:R-:W3:Y:S01]  /*01f0*/  LDG.E.EL R19, desc[UR4][R10.64+0x4] ;  /* 0x000004040a137981 */ /* 0x000ee2000c2e1900 */
[----:B------:R-:W-:-:S03]  /*0200*/  IMAD.WIDE R6, R7, 0x4, R2 ;  /* 0x0000000407067825 */ /* 0x000fc600078e0202 */
[----:B------:R4:W5:Y:S01]  /*0210*/  LDG.E.EL R5, desc[UR4][R12.64] ;  /* 0x000000040c057981 */ /* 0x000962000c2e1900 */
[----:B------:R-:W-:-:S03]  /*0220*/  VIADD R15, R15, 0x9 ;  /* 0x000000090f0f7836 */ /* 0x000fc60000000000 */
[----:B------:R-:W5:Y:S01]  /*0230*/  LDG.E.EL R6, desc[UR4][R6.64] ;  /* 0x0000000406067981 */ /* 0x000f62000c2e1900 */
[----:B------:R-:W-:Y:S02]  /*0240*/  VIADD R17, R17, 0x9 ;  /* 0x0000000911117836 */ /* 0x000fe40000000000 */
[--C-:B-1----:R-:W-:Y:S01]  /*0250*/  IMAD.WIDE R8, R15, 0x4, R2.reuse ;  /* 0x000000040f087825 */ /* 0x102fe200078e0202 */
[----:B----4-:R-:W1:Y:S03]  /*0260*/  LDC.64 R12, c[0x0][0x218] ;  /* 0x00008600ff0c7b82 */ /* 0x010e660000000a00 */
[----:B------:R-:W-:Y:S02]  /*0270*/  IMAD.WIDE R14, R17, 0x4, R2 ;  /* 0x00000004110e7825 */ /* 0x000fe400078e0202 */
[----:B------:R1:W4:Y:S04]  /*0280*/  LDG.E.EL R2, desc[UR4][R8.64] ;  /* 0x0000000408027981 */ /* 0x000328000c2e1900 */
[----:B------:R-:W4:Y:S01]  /*0290*/  LDG.E.EL R3, desc[UR4][R14.64] ;  /* 0x000000040e037981 */ /* 0x000f22000c2e1900 */
[----:B-1----:R-:W-:Y:S01]  /*02a0*/  IMAD.WIDE R8, R0, 0x4, R12 ;  /* 0x0000000400087825 */ /* 0x002fe200078e020c */
[----:B--2---:R-:W-:-:S02]  /*02b0*/  FSETP.GT.AND P3, PT, R18, R4, PT ;  /* 0x000000041200720b */ /* 0x004fc40003f64000 */
[----:B------:R-:W-:Y:S02]  /*02c0*/  FSETP.NAN.AND P0, PT, R18, R18, PT ;  /* 0x000000121200720b */ /* 0x000fe40003f08000 */
[----:B---3--:R-:W-:Y:S02]  /*02d0*/  FSETP.GT.AND P2, PT, R19, R16, PT ;  /* 0x000000101300720b */ /* 0x008fe40003f44000 */
[----:B-----5:R-:W-:-:S07]  /*02e0*/  FSETP.NAN.AND P4, PT, R5, R5, PT ;  /* 0x000000050500720b */ /* 0x020fce0003f88000 */
[----:B------:R-:W-:Y:S02]  /*02f0*/  @!P3 SEL R18, R18, R4, P0 ;  /* 0x000000041212b207 */ /* 0x000fe40000000000 */
[----:B------:R-:W-:Y:S02]  /*0300*/  FSETP.NAN.AND P1, PT, R6, R6, PT ;  /* 0x000000060600720b */ /* 0x000fe40003f28000 */
[C---:B------:R-:W-:Y:S02]  /*0310*/  FSETP.NAN.AND P5, PT, R19.reuse, R19, PT ;  /* 0x000000131300720b */ /* 0x040fe40003fa8000 */
[----:B------:R-:W-:Y:S02]  /*0320*/  FSETP.GEU.AND P0, PT, R18, R5, PT ;  /* 0x000000051200720b */ /* 0x000fe40003f0e000 */
[----:B------:R-:W-:Y:S02]  /*0330*/  @!P2 SEL R19, R19, R16, P5 ;  /* 0x000000101313a207 */ /* 0x000fe40002800000 */
[----:B------:R-:W-:-:S02]  /*0340*/  @!P4 SEL R5, R5, R18, !P0 ;  /* 0x000000120505c207 */ /* 0x000fc40004000000 */
[----:B------:R-:W-:Y:S02]  /*0350*/  FSETP.GEU.AND P4, PT, R19, R6, PT ;  /* 0x000000061300720b */ /* 0x000fe40003f8e000 */
[----:B------:R-:W-:Y:S02]  /*0360*/  SEL R4, RZ, 0x1, !P3 ;  /* 0x00000001ff047807 */ /* 0x000fe40005800000 */
[----:B------:R-:W-:Y:S02]  /*0370*/  SEL R7, RZ, 0x1, !P2 ;  /* 0x00000001ff077807 */ /* 0x000fe40005000000 */
[----:B----4-:R-:W-:Y:S02]  /*0380*/  FSETP.NAN.AND P3, PT, R2, R2, PT ;  /* 0x000000020200720b */ /* 0x010fe40003f68000 */
[----:B------:R-:W-:Y:S02]  /*0390*/  FSETP.NAN.AND P2, PT, R3, R3, PT ;  /* 0x000000030300720b */ /* 0x000fe40003f48000 */
[----:B------:R-:W-:-:S02]  /*03a0*/  @!P1 SEL R6, R6, R19, !P4 ;  /* 0x0000001306069207 */ /* 0x000fc40006000000 */
[----:B------:R-:W-:Y:S02]  /*03b0*/  SEL R4, R4, 0x2, P0 ;  /* 0x0000000204047807 */ /* 0x000fe40000000000 */
[----:B------:R-:W-:Y:S02]  /*03c0*/  SEL R7, R7, 0x2, P4 ;  /* 0x0000000207077807 */ /* 0x000fe40002000000 */
[----:B------:R-:W-:Y:S02]  /*03d0*/  FSETP.GEU.AND P1, PT, R5, R2, PT ;  /* 0x000000020500720b */ /* 0x000fe40003f2e000 */
[----:B------:R-:W-:Y:S02]  /*03e0*/  FSETP.GEU.AND P0, PT, R6, R3, PT ;  /* 0x000000030600720b */ /* 0x000fe40003f0e000 */
[----:B------:R-:W-:Y:S02]  /*03f0*/  SEL R4, R4, 0x3, P1 ;  /* 0x0000000304047807 */ /* 0x000fe40000800000 */
[----:B------:R-:W-:-:S02]  /*0400*/  SEL R7, R7, 0x3, P0 ;  /* 0x0000000307077807 */ /* 0x000fc40000000000 */
[----:B------:R-:W-:Y:S02]  /*0410*/  IADD3 R10, P4, R0, UR6, RZ ;  /* 0x00000006000a7c10 */ /* 0x000fe4000ff9e0ff */
[----:B------:R-:W-:Y:S01]  /*0420*/  @!P3 SEL R2, R2, R5, !P1 ;  /* 0x000000050202b207 */ /* 0x000fe20004800000 */
[----:B------:R-:W-:Y:S01]  /*0430*/  IMAD R7, R7, 0x100, R4 ;  /* 0x0000010007077824 */ /* 0x000fe200078e0204 */
[----:B------:R-:W-:Y:S02]  /*0440*/  @!P2 SEL R3, R3, R6, !P0 ;  /* 0x000000060303a207 */ /* 0x000fe40004000000 */
[----:B------:R-:W-:-:S03]  /*0450*/  LEA.HI.X.SX32 R11, R0, UR7, 0x1, P4 ;  /* 0x00000007000b7c11 */ /* 0x000fc6000a0f0eff */
[----:B------:R-:W-:Y:S04]  /*0460*/  STG.E.64 desc[UR4][R8.64], R2 ;  /* 0x0000000208007986 */ /* 0x000fe8000c101b04 */
[----:B------:R-:W-:Y:S01]  /*0470*/  STG.E.U16 desc[UR4][R10.64], R7 ;  /* 0x000000070a007986 */ /* 0x000fe2000c101504 */
[----:B------:R-:W-:Y:S05]  /*0480*/  EXIT ;  /* 0x000000000000794d */ /* 0x000fea0003800000 */
.L_x_0:
[----:B------:R-:W-:-:S00]  /*0490*/  BRA `(.L_x_0) ;  /* 0xfffffffc00fc7947 */ /* 0x000fc0000383ffff */
[----:B------:R-:W-:-:S00]  /*04a0*/  NOP ;  /* 0x0000000000007918 */ /* 0x000fc00000000000 */
        /* <DEDUP_REMOVED lines=13> */
.L_x_1:


//--------------------- .nv.constant0.triton_poi_fused_max_pool2d_with_indices_8 --------------------------
	.section	.nv.constant0.triton_poi_fused_max_pool2d_with_indices_8,"a",@progbits
	.sectionflags	@""
	.align	4
.nv.constant0.triton_poi_fused_max_pool2d_with_indices_8:
	.zero		556
